//
// Generated by NVIDIA NVVM Compiler
//
// Compiler Build ID: CL-36424714
// Cuda compilation tools, release 13.0, V13.0.88
// Based on NVVM 20.0.0
//

.version 9.0
.target sm_100
.address_size 64

	// .globl	_Z11init_vectorPii

.visible .entry _Z11init_vectorPii(
	.param .u64 .ptr .align 1 _Z11init_vectorPii_param_0,
	.param .u32 _Z11init_vectorPii_param_1
)
{
	.reg .pred 	%p<2>;
	.reg .b32 	%r<6>;
	.reg .b64 	%rd<5>;

	ld.param.u64 	%rd1, [_Z11init_vectorPii_param_0];
	ld.param.u32 	%r2, [_Z11init_vectorPii_param_1];
	mov.u32 	%r3, %tid.x;
	mov.u32 	%r4, %ctaid.x;
	mov.u32 	%r5, %ntid.x;
	mad.lo.s32 	%r1, %r4, %r5, %r3;
	setp.ge.s32 	%p1, %r1, %r2;
	@%p1 bra 	$L__BB0_2;
	cvta.to.global.u64 	%rd2, %rd1;
	mul.wide.s32 	%rd3, %r1, 4;
	add.s64 	%rd4, %rd2, %rd3;
	st.global.u32 	[%rd4], %r1;
$L__BB0_2:
	ret;

}


// ===== COMPILED SASS (sm_100) =====

	.target	sm_100

	.elftype	@"ET_EXEC"


//--------------------- .note.nv.tkinfo           --------------------------
	.section	.note.nv.tkinfo,"",@"SHT_NOTE"
	.sectionflags	@"SHF_NOTE_NV_TKINFO"
	.tkinfo
        /*0018*/ 	.word	0x00000002
        /*0030*/ 	.string	""
        /*0030*/ 	.string	"ptxas"
        /*0030*/ 	.string	"Cuda compilation tools, release 13.0, V13.0.88"
        /*0030*/ 	.string	"Build cuda_13.0.r13.0/compiler.36424714_0"
        /*0030*/ 	.string	"-arch sm_100 -m 64 "



//--------------------- .note.nv.cuinfo           --------------------------
	.section	.note.nv.cuinfo,"",@"SHT_NOTE"
	.sectionflags	@"SHF_NOTE_NV_CUINFO"
        /*0018*/ 	.short	0x0002
        /*001a*/ 	.short	0x0064
        /*001c*/ 	.short	0x0082
	.zero		2


//--------------------- .nv.info                  --------------------------
	.section	.nv.info,"",@"SHT_CUDA_INFO"
	.align	4


	//----- nvinfo : EIATTR_REGCOUNT
	.align		4
        /*0000*/ 	.byte	0x04, 0x2f
        /*0002*/ 	.short	(.L_1 - .L_0)
	.align		4
.L_0:
        /*0004*/ 	.word	index@(_Z11init_vectorPii)
        /*0008*/ 	.word	0x00000008


	//----- nvinfo : EIATTR_FRAME_SIZE
	.align		4
.L_1:
        /*000c*/ 	.byte	0x04, 0x11
        /*000e*/ 	.short	(.L_3 - .L_2)
	.align		4
.L_2:
        /*0010*/ 	.word	index@(_Z11init_vectorPii)
        /*0014*/ 	.word	0x00000000


	//----- nvinfo : EIATTR_MIN_STACK_SIZE
	.align		4
.L_3:
        /*0018*/ 	.byte	0x04, 0x12
        /*001a*/ 	.short	(.L_5 - .L_4)
	.align		4
.L_4:
        /*001c*/ 	.word	index@(_Z11init_vectorPii)
        /*0020*/ 	.word	0x00000000
.L_5:


//--------------------- .nv.compat                --------------------------
	.section	.nv.compat,"",@"SHT_CUDA_COMPAT_INFO"
	.align	4
        /*0000*/ 	.byte	0x02, 0x09, 0x00, 0x00, 0x02, 0x02, 0x01, 0x00, 0x02, 0x05, 0x05, 0x00, 0x03, 0x07, 0x01, 0x01
        /*0010*/ 	.byte	0x02, 0x03, 0x00, 0x00, 0x02, 0x06, 0x01, 0x00, 0x04, 0x0b, 0x08, 0x00, 0x09, 0x00, 0x00, 0x00
        /*0020*/ 	.byte	0x00, 0x00, 0x00, 0x00


//--------------------- .nv.info._Z11init_vectorPii --------------------------
	.section	.nv.info._Z11init_vectorPii,"",@"SHT_CUDA_INFO"
	.sectionflags	@""
	.align	4


	//----- nvinfo : EIATTR_CUDA_API_VERSION
	.align		4
        /*0000*/ 	.byte	0x04, 0x37
        /*0002*/ 	.short	(.L_7 - .L_6)
.L_6:
        /*0004*/ 	.word	0x00000082


	//----- nvinfo : EIATTR_KPARAM_INFO
	.align		4
.L_7:
        /*0008*/ 	.byte	0x04, 0x17
        /*000a*/ 	.short	(.L_9 - .L_8)
.L_8:
        /*000c*/ 	.word	0x00000000
        /*0010*/ 	.short	0x0001
        /*0012*/ 	.short	0x0008
        /*0014*/ 	.byte	0x00, 0xf0, 0x11, 0x00


	//----- nvinfo : EIATTR_KPARAM_INFO
	.align		4
.L_9:
        /*0018*/ 	.byte	0x04, 0x17
        /*001a*/ 	.short	(.L_11 - .L_10)
.L_10:
        /*001c*/ 	.word	0x00000000
        /*0020*/ 	.short	0x0000
        /*0022*/ 	.short	0x0000
        /*0024*/ 	.byte	0x00, 0xf5, 0x21, 0x00


	//----- nvinfo : EIATTR_SPARSE_MMA_MASK
	.align		4
.L_11:
        /*0028*/ 	.byte	0x03, 0x50
        /*002a*/ 	.short	0x0000


	//----- nvinfo : EIATTR_MAXREG_COUNT
	.align		4
        /*002c*/ 	.byte	0x03, 0x1b
        /*002e*/ 	.short	0x00ff


	//----- nvinfo : EIATTR_MERCURY_ISA_VERSION
	.align		4
        /*0030*/ 	.byte	0x03, 0x5f
        /*0032*/ 	.short	0x0101


	//----- nvinfo : EIATTR_VRC_CTA_INIT_COUNT
	.align		4
        /*0034*/ 	.byte	0x02, 0x4a
	.zero		1
	.zero		1


	//----- nvinfo : EIATTR_EXIT_INSTR_OFFSETS
	.align		4
        /*0038*/ 	.byte	0x04, 0x1c
        /*003a*/ 	.short	(.L_13 - .L_12)


	//   ....[0]....
.L_12:
        /*003c*/ 	.word	0x00000070


	//   ....[1]....
        /*0040*/ 	.word	0x000000c0


	//----- nvinfo : EIATTR_CBANK_PARAM_SIZE
	.align		4
.L_13:
        /*0044*/ 	.byte	0x03, 0x19
        /*0046*/ 	.short	0x000c


	//----- nvinfo : EIATTR_PARAM_CBANK
	.align		4
        /*0048*/ 	.byte	0x04, 0x0a
        /*004a*/ 	.short	(.L_15 - .L_14)
	.align		4
.L_14:
        /*004c*/ 	.word	index@(.nv.constant0._Z11init_vectorPii)
        /*0050*/ 	.short	0x0380
        /*0052*/ 	.short	0x000c


	//----- nvinfo : EIATTR_SW_WAR
	.align		4
.L_15:
        /*0054*/ 	.byte	0x04, 0x36
        /*0056*/ 	.short	(.L_17 - .L_16)
.L_16:
        /*0058*/ 	.word	0x00000008
.L_17:


//--------------------- .nv.callgraph             --------------------------
	.section	.nv.callgraph,"",@"SHT_CUDA_CALLGRAPH"
	.align	4
	.sectionentsize	8
	.align		4
        /*0000*/ 	.word	0x00000000
	.align		4
        /*0004*/ 	.word	0xffffffff
	.align		4
        /*0008*/ 	.word	0x00000000
	.align		4
        /*000c*/ 	.word	0xfffffffe
	.align		4
        /*0010*/ 	.word	0x00000000
	.align		4
        /*0014*/ 	.word	0xfffffffd
	.align		4
        /*0018*/ 	.word	0x00000000
	.align		4
        /*001c*/ 	.word	0xfffffffc


//--------------------- .text._Z11init_vectorPii  --------------------------
	.section	.text._Z11init_vectorPii,"ax",@progbits
	.align	128
        .global         _Z11init_vectorPii
        .type           _Z11init_vectorPii,@function
        .size           _Z11init_vectorPii,(.L_x_1 - _Z11init_vectorPii)
        .other          _Z11init_vectorPii,@"STO_CUDA_ENTRY STV_DEFAULT"
_Z11init_vectorPii:
.text._Z11init_vectorPii:
[----:B------:R-:W-:Y:S01]  /*0000*/  LDC R1, c[0x0][0x37c] ;  /* 0x0000df00ff017b82 */ /* 0x000fe20000000800 */
[----:B------:R-:W0:Y:S07]  /*0010*/  S2R R5, SR_TID.X ;  /* 0x0000000000057919 */ /* 0x000e2e0000002100 */
[----:B------:R-:W0:Y:S01]  /*0020*/  S2UR UR4, SR_CTAID.X ;  /* 0x00000000000479c3 */ /* 0x000e220000002500 */
[----:B------:R-:W1:Y:S07]  /*0030*/  LDCU UR5, c[0x0][0x388] ;  /* 0x00007100ff0577ac */ /* 0x000e6e0008000800 */
[----:B------:R-:W0:Y:S02]  /*0040*/  LDC R0, c[0x0][0x360] ;  /* 0x0000d800ff007b82 */ /* 0x000e240000000800 */
[----:B0-----:R-:W-:-:S05]  /*0050*/  IMAD R5, R0, UR4, R5 ;  /* 0x0000000400057c24 */ /* 0x001fca000f8e0205 */
[----:B-1----:R-:W-:-:S13]  /*0060*/  ISETP.GE.AND P0, PT, R5, UR5, PT ;  /* 0x0000000505007c0c */ /* 0x002fda000bf06270 */
[----:B------:R-:W-:Y:S05]  /*0070*/  @P0 EXIT ;  /* 0x000000000000094d */ /* 0x000fea0003800000 */
[----:B------:R-:W0:Y:S01]  /*0080*/  LDC.64 R2, c[0x0][0x380] ;  /* 0x0000e000ff027b82 */ /* 0x000e220000000a00 */
[----:B------:R-:W1:Y:S01]  /*0090*/  LDCU.64 UR4, c[0x0][0x358] ;  /* 0x00006b00ff0477ac */ /* 0x000e620008000a00 */
[----:B0-----:R-:W-:-:S05]  /*00a0*/  IMAD.WIDE R2, R5, 0x4, R2 ;  /* 0x0000000405027825 */ /* 0x001fca00078e0202 */
[----:B-1----:R-:W-:Y:S01]  /*00b0*/  STG.E desc[UR4][R2.64], R5 ;  /* 0x0000000502007986 */ /* 0x002fe2000c101904 */
[----:B------:R-:W-:Y:S05]  /*00c0*/  EXIT ;  /* 0x000000000000794d */ /* 0x000fea0003800000 */
.L_x_0:
[----:B------:R-:W-:-:S00]  /*00d0*/  BRA `(.L_x_0) ;  /* 0xfffffffc00fc7947 */ /* 0x000fc0000383ffff */
[----:B------:R-:W-:-:S00]  /*00e0*/  NOP ;  /* 0x0000000000007918 */ /* 0x000fc00000000000 */
        /* <DEDUP_REMOVED lines=9> */
.L_x_1:


//--------------------- .nv.shared.reserved.0     --------------------------
	.section	.nv.shared.reserved.0,"aw",@nobits
	.weak		__nv_reservedSMEM_offset_0_alias
	.size		__nv_reservedSMEM_offset_0_alias, 0, 64
	.other		__nv_reservedSMEM_offset_0_alias,@"STO_CUDA_RESERVED_SHARED STV_DEFAULT"
__nv_reservedSMEM_offset_0_alias:
	.zero		0
	.zero		64


//--------------------- .nv.constant0._Z11init_vectorPii --------------------------
	.section	.nv.constant0._Z11init_vectorPii,"a",@progbits
	.sectionflags	@""
	.align	4
.nv.constant0._Z11init_vectorPii:
	.zero		908


//--------------------- SYMBOLS --------------------------

	.type		.nv.reservedSmem.offset0,@object
	.size		.nv.reservedSmem.offset0,0x4
